//
// Generated by NVIDIA NVVM Compiler
//
// Compiler Build ID: CL-36424714
// Cuda compilation tools, release 13.0, V13.0.88
// Based on NVVM 20.0.0
//

.version 9.0
.target sm_100
.address_size 64

	// .globl	_Z6inidatPfii
.extern .func  (.param .b32 func_retval0) vprintf
(
	.param .b64 vprintf_param_0,
	.param .b64 vprintf_param_1
)
;
.global .align 1 .b8 $str[6] = {37, 46, 50, 102, 32};
.global .align 1 .b8 $str$1[2] = {10};

.visible .entry _Z6inidatPfii(
	.param .u64 .ptr .align 1 _Z6inidatPfii_param_0,
	.param .u32 _Z6inidatPfii_param_1,
	.param .u32 _Z6inidatPfii_param_2
)
{
	.reg .pred 	%p<2>;
	.reg .b32 	%r<20>;
	.reg .b32 	%f<2>;
	.reg .b64 	%rd<5>;

	ld.param.u64 	%rd1, [_Z6inidatPfii_param_0];
	ld.param.u32 	%r3, [_Z6inidatPfii_param_1];
	ld.param.u32 	%r4, [_Z6inidatPfii_param_2];
	mov.u32 	%r5, %ctaid.x;
	mov.u32 	%r6, %ntid.x;
	mov.u32 	%r7, %tid.x;
	mad.lo.s32 	%r1, %r5, %r6, %r7;
	mov.u32 	%r8, %ctaid.y;
	mov.u32 	%r9, %ntid.y;
	mov.u32 	%r10, %tid.y;
	mad.lo.s32 	%r11, %r8, %r9, %r10;
	max.u32 	%r12, %r1, %r11;
	setp.gt.u32 	%p1, %r12, 9;
	@%p1 bra 	$L__BB0_2;
	cvta.to.global.u64 	%rd2, %rd1;
	sub.s32 	%r13, 9, %r1;
	sub.s32 	%r14, 9, %r11;
	mul.lo.s32 	%r15, %r11, %r1;
	mul.lo.s32 	%r16, %r15, %r13;
	mul.lo.s32 	%r17, %r16, %r14;
	cvt.rn.f32.u32 	%f1, %r17;
	mad.lo.s32 	%r18, %r1, 10, %r11;
	mad.lo.s32 	%r19, %r4, %r3, %r18;
	mul.wide.s32 	%rd3, %r19, 4;
	add.s64 	%rd4, %rd2, %rd3;
	st.global.f32 	[%rd4], %f1;
$L__BB0_2:
	ret;

}
	// .globl	_Z5printPfii
.visible .entry _Z5printPfii(
	.param .u64 .ptr .align 1 _Z5printPfii_param_0,
	.param .u32 _Z5printPfii_param_1,
	.param .u32 _Z5printPfii_param_2
)
{
	.local .align 8 .b8 	__local_depot1[8];
	.reg .b64 	%SP;
	.reg .b64 	%SPL;
	.reg .pred 	%p<2>;
	.reg .b32 	%r<55>;
	.reg .b32 	%f<21>;
	.reg .b64 	%rd<13>;
	.reg .b64 	%fd<21>;

	mov.u64 	%SPL, __local_depot1;
	cvta.local.u64 	%SP, %SPL;
	ld.param.u64 	%rd3, [_Z5printPfii_param_0];
	ld.param.u32 	%r7, [_Z5printPfii_param_1];
	ld.param.u32 	%r8, [_Z5printPfii_param_2];
	cvta.to.global.u64 	%rd4, %rd3;
	add.u64 	%rd5, %SP, 0;
	add.u64 	%rd1, %SPL, 0;
	mul.lo.s32 	%r53, %r8, %r7;
	add.s64 	%rd2, %rd4, 40;
	mov.b32 	%r54, 0;
	mov.u64 	%rd8, $str;
	mov.u64 	%rd11, $str$1;
$L__BB1_1:
	mul.wide.s32 	%rd6, %r53, 4;
	add.s64 	%rd7, %rd2, %rd6;
	ld.global.f32 	%f1, [%rd7+-40];
	cvt.f64.f32 	%fd1, %f1;
	st.local.f64 	[%rd1], %fd1;
	cvta.global.u64 	%rd9, %rd8;
	{ // callseq 0, 0
	.param .b64 param0;
	st.param.b64 	[param0], %rd9;
	.param .b64 param1;
	st.param.b64 	[param1], %rd5;
	.param .b32 retval0;
	call.uni (retval0), 
	vprintf, 
	(
	param0, 
	param1
	);
	ld.param.b32 	%r9, [retval0];
	} // callseq 0
	ld.global.f32 	%f2, [%rd7+-36];
	cvt.f64.f32 	%fd2, %f2;
	st.local.f64 	[%rd1], %fd2;
	{ // callseq 1, 0
	.param .b64 param0;
	st.param.b64 	[param0], %rd9;
	.param .b64 param1;
	st.param.b64 	[param1], %rd5;
	.param .b32 retval0;
	call.uni (retval0), 
	vprintf, 
	(
	param0, 
	param1
	);
	ld.param.b32 	%r11, [retval0];
	} // callseq 1
	ld.global.f32 	%f3, [%rd7+-32];
	cvt.f64.f32 	%fd3, %f3;
	st.local.f64 	[%rd1], %fd3;
	{ // callseq 2, 0
	.param .b64 param0;
	st.param.b64 	[param0], %rd9;
	.param .b64 param1;
	st.param.b64 	[param1], %rd5;
	.param .b32 retval0;
	call.uni (retval0), 
	vprintf, 
	(
	param0, 
	param1
	);
	ld.param.b32 	%r13, [retval0];
	} // callseq 2
	ld.global.f32 	%f4, [%rd7+-28];
	cvt.f64.f32 	%fd4, %f4;
	st.local.f64 	[%rd1], %fd4;
	{ // callseq 3, 0
	.param .b64 param0;
	st.param.b64 	[param0], %rd9;
	.param .b64 param1;
	st.param.b64 	[param1], %rd5;
	.param .b32 retval0;
	call.uni (retval0), 
	vprintf, 
	(
	param0, 
	param1
	);
	ld.param.b32 	%r15, [retval0];
	} // callseq 3
	ld.global.f32 	%f5, [%rd7+-24];
	cvt.f64.f32 	%fd5, %f5;
	st.local.f64 	[%rd1], %fd5;
	{ // callseq 4, 0
	.param .b64 param0;
	st.param.b64 	[param0], %rd9;
	.param .b64 param1;
	st.param.b64 	[param1], %rd5;
	.param .b32 retval0;
	call.uni (retval0), 
	vprintf, 
	(
	param0, 
	param1
	);
	ld.param.b32 	%r17, [retval0];
	} // callseq 4
	ld.global.f32 	%f6, [%rd7+-20];
	cvt.f64.f32 	%fd6, %f6;
	st.local.f64 	[%rd1], %fd6;
	{ // callseq 5, 0
	.param .b64 param0;
	st.param.b64 	[param0], %rd9;
	.param .b64 param1;
	st.param.b64 	[param1], %rd5;
	.param .b32 retval0;
	call.uni (retval0), 
	vprintf, 
	(
	param0, 
	param1
	);
	ld.param.b32 	%r19, [retval0];
	} // callseq 5
	ld.global.f32 	%f7, [%rd7+-16];
	cvt.f64.f32 	%fd7, %f7;
	st.local.f64 	[%rd1], %fd7;
	{ // callseq 6, 0
	.param .b64 param0;
	st.param.b64 	[param0], %rd9;
	.param .b64 param1;
	st.param.b64 	[param1], %rd5;
	.param .b32 retval0;
	call.uni (retval0), 
	vprintf, 
	(
	param0, 
	param1
	);
	ld.param.b32 	%r21, [retval0];
	} // callseq 6
	ld.global.f32 	%f8, [%rd7+-12];
	cvt.f64.f32 	%fd8, %f8;
	st.local.f64 	[%rd1], %fd8;
	{ // callseq 7, 0
	.param .b64 param0;
	st.param.b64 	[param0], %rd9;
	.param .b64 param1;
	st.param.b64 	[param1], %rd5;
	.param .b32 retval0;
	call.uni (retval0), 
	vprintf, 
	(
	param0, 
	param1
	);
	ld.param.b32 	%r23, [retval0];
	} // callseq 7
	ld.global.f32 	%f9, [%rd7+-8];
	cvt.f64.f32 	%fd9, %f9;
	st.local.f64 	[%rd1], %fd9;
	{ // callseq 8, 0
	.param .b64 param0;
	st.param.b64 	[param0], %rd9;
	.param .b64 param1;
	st.param.b64 	[param1], %rd5;
	.param .b32 retval0;
	call.uni (retval0), 
	vprintf, 
	(
	param0, 
	param1
	);
	ld.param.b32 	%r25, [retval0];
	} // callseq 8
	ld.global.f32 	%f10, [%rd7+-4];
	cvt.f64.f32 	%fd10, %f10;
	st.local.f64 	[%rd1], %fd10;
	{ // callseq 9, 0
	.param .b64 param0;
	st.param.b64 	[param0], %rd9;
	.param .b64 param1;
	st.param.b64 	[param1], %rd5;
	.param .b32 retval0;
	call.uni (retval0), 
	vprintf, 
	(
	param0, 
	param1
	);
	ld.param.b32 	%r27, [retval0];
	} // callseq 9
	cvta.global.u64 	%rd12, %rd11;
	{ // callseq 10, 0
	.param .b64 param0;
	st.param.b64 	[param0], %rd12;
	.param .b64 param1;
	st.param.b64 	[param1], 0;
	.param .b32 retval0;
	call.uni (retval0), 
	vprintf, 
	(
	param0, 
	param1
	);
	ld.param.b32 	%r29, [retval0];
	} // callseq 10
	ld.global.f32 	%f11, [%rd7];
	cvt.f64.f32 	%fd11, %f11;
	st.local.f64 	[%rd1], %fd11;
	{ // callseq 11, 0
	.param .b64 param0;
	st.param.b64 	[param0], %rd9;
	.param .b64 param1;
	st.param.b64 	[param1], %rd5;
	.param .b32 retval0;
	call.uni (retval0), 
	vprintf, 
	(
	param0, 
	param1
	);
	ld.param.b32 	%r31, [retval0];
	} // callseq 11
	ld.global.f32 	%f12, [%rd7+4];
	cvt.f64.f32 	%fd12, %f12;
	st.local.f64 	[%rd1], %fd12;
	{ // callseq 12, 0
	.param .b64 param0;
	st.param.b64 	[param0], %rd9;
	.param .b64 param1;
	st.param.b64 	[param1], %rd5;
	.param .b32 retval0;
	call.uni (retval0), 
	vprintf, 
	(
	param0, 
	param1
	);
	ld.param.b32 	%r33, [retval0];
	} // callseq 12
	ld.global.f32 	%f13, [%rd7+8];
	cvt.f64.f32 	%fd13, %f13;
	st.local.f64 	[%rd1], %fd13;
	{ // callseq 13, 0
	.param .b64 param0;
	st.param.b64 	[param0], %rd9;
	.param .b64 param1;
	st.param.b64 	[param1], %rd5;
	.param .b32 retval0;
	call.uni (retval0), 
	vprintf, 
	(
	param0, 
	param1
	);
	ld.param.b32 	%r35, [retval0];
	} // callseq 13
	ld.global.f32 	%f14, [%rd7+12];
	cvt.f64.f32 	%fd14, %f14;
	st.local.f64 	[%rd1], %fd14;
	{ // callseq 14, 0
	.param .b64 param0;
	st.param.b64 	[param0], %rd9;
	.param .b64 param1;
	st.param.b64 	[param1], %rd5;
	.param .b32 retval0;
	call.uni (retval0), 
	vprintf, 
	(
	param0, 
	param1
	);
	ld.param.b32 	%r37, [retval0];
	} // callseq 14
	ld.global.f32 	%f15, [%rd7+16];
	cvt.f64.f32 	%fd15, %f15;
	st.local.f64 	[%rd1], %fd15;
	{ // callseq 15, 0
	.param .b64 param0;
	st.param.b64 	[param0], %rd9;
	.param .b64 param1;
	st.param.b64 	[param1], %rd5;
	.param .b32 retval0;
	call.uni (retval0), 
	vprintf, 
	(
	param0, 
	param1
	);
	ld.param.b32 	%r39, [retval0];
	} // callseq 15
	ld.global.f32 	%f16, [%rd7+20];
	cvt.f64.f32 	%fd16, %f16;
	st.local.f64 	[%rd1], %fd16;
	{ // callseq 16, 0
	.param .b64 param0;
	st.param.b64 	[param0], %rd9;
	.param .b64 param1;
	st.param.b64 	[param1], %rd5;
	.param .b32 retval0;
	call.uni (retval0), 
	vprintf, 
	(
	param0, 
	param1
	);
	ld.param.b32 	%r41, [retval0];
	} // callseq 16
	ld.global.f32 	%f17, [%rd7+24];
	cvt.f64.f32 	%fd17, %f17;
	st.local.f64 	[%rd1], %fd17;
	{ // callseq 17, 0
	.param .b64 param0;
	st.param.b64 	[param0], %rd9;
	.param .b64 param1;
	st.param.b64 	[param1], %rd5;
	.param .b32 retval0;
	call.uni (retval0), 
	vprintf, 
	(
	param0, 
	param1
	);
	ld.param.b32 	%r43, [retval0];
	} // callseq 17
	ld.global.f32 	%f18, [%rd7+28];
	cvt.f64.f32 	%fd18, %f18;
	st.local.f64 	[%rd1], %fd18;
	{ // callseq 18, 0
	.param .b64 param0;
	st.param.b64 	[param0], %rd9;
	.param .b64 param1;
	st.param.b64 	[param1], %rd5;
	.param .b32 retval0;
	call.uni (retval0), 
	vprintf, 
	(
	param0, 
	param1
	);
	ld.param.b32 	%r45, [retval0];
	} // callseq 18
	ld.global.f32 	%f19, [%rd7+32];
	cvt.f64.f32 	%fd19, %f19;
	st.local.f64 	[%rd1], %fd19;
	{ // callseq 19, 0
	.param .b64 param0;
	st.param.b64 	[param0], %rd9;
	.param .b64 param1;
	st.param.b64 	[param1], %rd5;
	.param .b32 retval0;
	call.uni (retval0), 
	vprintf, 
	(
	param0, 
	param1
	);
	ld.param.b32 	%r47, [retval0];
	} // callseq 19
	ld.global.f32 	%f20, [%rd7+36];
	cvt.f64.f32 	%fd20, %f20;
	st.local.f64 	[%rd1], %fd20;
	{ // callseq 20, 0
	.param .b64 param0;
	st.param.b64 	[param0], %rd9;
	.param .b64 param1;
	st.param.b64 	[param1], %rd5;
	.param .b32 retval0;
	call.uni (retval0), 
	vprintf, 
	(
	param0, 
	param1
	);
	ld.param.b32 	%r49, [retval0];
	} // callseq 20
	{ // callseq 21, 0
	.param .b64 param0;
	st.param.b64 	[param0], %rd12;
	.param .b64 param1;
	st.param.b64 	[param1], 0;
	.param .b32 retval0;
	call.uni (retval0), 
	vprintf, 
	(
	param0, 
	param1
	);
	ld.param.b32 	%r51, [retval0];
	} // callseq 21
	add.s32 	%r54, %r54, 2;
	add.s32 	%r53, %r53, 20;
	setp.ne.s32 	%p1, %r54, 10;
	@%p1 bra 	$L__BB1_1;
	ret;

}
	// .globl	_Z6updatePfii
.visible .entry _Z6updatePfii(
	.param .u64 .ptr .align 1 _Z6updatePfii_param_0,
	.param .u32 _Z6updatePfii_param_1,
	.param .u32 _Z6updatePfii_param_2
)
{
	.reg .pred 	%p<2>;
	.reg .b32 	%r<19>;
	.reg .b32 	%f<9>;
	.reg .b64 	%rd<7>;
	.reg .b64 	%fd<9>;

	ld.param.u64 	%rd1, [_Z6updatePfii_param_0];
	ld.param.u32 	%r3, [_Z6updatePfii_param_1];
	ld.param.u32 	%r4, [_Z6updatePfii_param_2];
	mov.u32 	%r5, %ctaid.x;
	mov.u32 	%r6, %ntid.x;
	mov.u32 	%r7, %tid.x;
	mad.lo.s32 	%r1, %r5, %r6, %r7;
	mov.u32 	%r8, %ctaid.y;
	mov.u32 	%r9, %ntid.y;
	mov.u32 	%r10, %tid.y;
	mad.lo.s32 	%r11, %r8, %r9, %r10;
	add.s32 	%r12, %r1, -1;
	add.s32 	%r13, %r11, -1;
	max.u32 	%r14, %r12, %r13;
	setp.gt.u32 	%p1, %r14, 7;
	@%p1 bra 	$L__BB2_2;
	cvta.to.global.u64 	%rd2, %rd1;
	mad.lo.s32 	%r15, %r1, 10, %r11;
	mad.lo.s32 	%r16, %r4, %r3, %r15;
	mul.wide.s32 	%rd3, %r16, 4;
	add.s64 	%rd4, %rd2, %rd3;
	ld.global.f32 	%f1, [%rd4];
	cvt.f64.f32 	%fd1, %f1;
	ld.global.f32 	%f2, [%rd4+40];
	ld.global.f32 	%f3, [%rd4+-40];
	add.f32 	%f4, %f2, %f3;
	cvt.f64.f32 	%fd2, %f4;
	add.f64 	%fd3, %fd1, %fd1;
	sub.f64 	%fd4, %fd2, %fd3;
	fma.rn.f64 	%fd5, %fd4, 0d3FB999999999999A, %fd1;
	ld.global.f32 	%f5, [%rd4+4];
	ld.global.f32 	%f6, [%rd4+-4];
	add.f32 	%f7, %f5, %f6;
	cvt.f64.f32 	%fd6, %f7;
	sub.f64 	%fd7, %fd6, %fd3;
	fma.rn.f64 	%fd8, %fd7, 0d3FB999999999999A, %fd5;
	cvt.rn.f32.f64 	%f8, %fd8;
	sub.s32 	%r17, 1, %r3;
	mad.lo.s32 	%r18, %r17, %r4, %r15;
	mul.wide.s32 	%rd5, %r18, 4;
	add.s64 	%rd6, %rd2, %rd5;
	st.global.f32 	[%rd6], %f8;
$L__BB2_2:
	ret;

}


// ===== COMPILED SASS (sm_100) =====

	.target	sm_100

	.elftype	@"ET_EXEC"


//--------------------- .note.nv.tkinfo           --------------------------
	.section	.note.nv.tkinfo,"",@"SHT_NOTE"
	.sectionflags	@"SHF_NOTE_NV_TKINFO"
	.tkinfo
        /*0018*/ 	.word	0x00000002
        /*0030*/ 	.string	""
        /*0030*/ 	.string	"ptxas"
        /*0030*/ 	.string	"Cuda compilation tools, release 13.0, V13.0.88"
        /*0030*/ 	.string	"Build cuda_13.0.r13.0/compiler.36424714_0"
        /*0030*/ 	.string	"-arch sm_100 -m 64 "



//--------------------- .note.nv.cuinfo           --------------------------
	.section	.note.nv.cuinfo,"",@"SHT_NOTE"
	.sectionflags	@"SHF_NOTE_NV_CUINFO"
        /*0018*/ 	.short	0x0002
        /*001a*/ 	.short	0x0064
        /*001c*/ 	.short	0x0082
	.zero		2


//--------------------- .nv.info                  --------------------------
	.section	.nv.info,"",@"SHT_CUDA_INFO"
	.align	4


	//----- nvinfo : EIATTR_REGCOUNT
	.align		4
        /*0000*/ 	.byte	0x04, 0x2f
        /*0002*/ 	.short	(.L_3 - .L_2)
	.align		4
.L_2:
        /*0004*/ 	.word	index@(_Z6inidatPfii)
        /*0008*/ 	.word	0x0000000c


	//----- nvinfo : EIATTR_FRAME_SIZE
	.align		4
.L_3:
        /*000c*/ 	.byte	0x04, 0x11
        /*000e*/ 	.short	(.L_5 - .L_4)
	.align		4
.L_4:
        /*0010*/ 	.word	index@(_Z6inidatPfii)
        /*0014*/ 	.word	0x00000000


	//----- nvinfo : EIATTR_REGCOUNT
	.align		4
.L_5:
        /*0018*/ 	.byte	0x04, 0x2f
        /*001a*/ 	.short	(.L_7 - .L_6)
	.align		4
.L_6:
        /*001c*/ 	.word	index@(_Z5printPfii)
        /*0020*/ 	.word	0x0000001c


	//----- nvinfo : EIATTR_FRAME_SIZE
	.align		4
.L_7:
        /*0024*/ 	.byte	0x04, 0x11
        /*0026*/ 	.short	(.L_9 - .L_8)
	.align		4
.L_8:
        /*0028*/ 	.word	index@(_Z5printPfii)
        /*002c*/ 	.word	0x00000008


	//----- nvinfo : EIATTR_REGCOUNT
	.align		4
.L_9:
        /*0030*/ 	.byte	0x04, 0x2f
        /*0032*/ 	.short	(.L_11 - .L_10)
	.align		4
.L_10:
        /*0034*/ 	.word	index@(_Z6updatePfii)
        /*0038*/ 	.word	0x00000014


	//----- nvinfo : EIATTR_FRAME_SIZE
	.align		4
.L_11:
        /*003c*/ 	.byte	0x04, 0x11
        /*003e*/ 	.short	(.L_13 - .L_12)
	.align		4
.L_12:
        /*0040*/ 	.word	index@(_Z6updatePfii)
        /*0044*/ 	.word	0x00000000


	//----- nvinfo : EIATTR_MIN_STACK_SIZE
	.align		4
.L_13:
        /*0048*/ 	.byte	0x04, 0x12
        /*004a*/ 	.short	(.L_15 - .L_14)
	.align		4
.L_14:
        /*004c*/ 	.word	index@(_Z6updatePfii)
        /*0050*/ 	.word	0x00000000


	//----- nvinfo : EIATTR_MIN_STACK_SIZE
	.align		4
.L_15:
        /*0054*/ 	.byte	0x04, 0x12
        /*0056*/ 	.short	(.L_17 - .L_16)
	.align		4
.L_16:
        /*0058*/ 	.word	index@(_Z5printPfii)
        /*005c*/ 	.word	0x00000008


	//----- nvinfo : EIATTR_MIN_STACK_SIZE
	.align		4
.L_17:
        /*0060*/ 	.byte	0x04, 0x12
        /*0062*/ 	.short	(.L_19 - .L_18)
	.align		4
.L_18:
        /*0064*/ 	.word	index@(_Z6inidatPfii)
        /*0068*/ 	.word	0x00000000
.L_19:


//--------------------- .nv.compat                --------------------------
	.section	.nv.compat,"",@"SHT_CUDA_COMPAT_INFO"
	.align	4
        /*0000*/ 	.byte	0x02, 0x09, 0x00, 0x00, 0x02, 0x02, 0x01, 0x00, 0x02, 0x05, 0x05, 0x00, 0x03, 0x07, 0x01, 0x01
        /*0010*/ 	.byte	0x02, 0x03, 0x00, 0x00, 0x02, 0x06, 0x01, 0x00, 0x04, 0x0b, 0x08, 0x00, 0x01, 0x00, 0x00, 0x00
        /*0020*/ 	.byte	0x00, 0x00, 0x00, 0x00


//--------------------- .nv.info._Z6updatePfii    --------------------------
	.section	.nv.info._Z6updatePfii,"",@"SHT_CUDA_INFO"
	.sectionflags	@""
	.align	4


	//----- nvinfo : EIATTR_CUDA_API_VERSION
	.align		4
        /*0000*/ 	.byte	0x04, 0x37
        /*0002*/ 	.short	(.L_21 - .L_20)
.L_20:
        /*0004*/ 	.word	0x00000082


	//----- nvinfo : EIATTR_KPARAM_INFO
	.align		4
.L_21:
        /*0008*/ 	.byte	0x04, 0x17
        /*000a*/ 	.short	(.L_23 - .L_22)
.L_22:
        /*000c*/ 	.word	0x00000000
        /*0010*/ 	.short	0x0002
        /*0012*/ 	.short	0x000c
        /*0014*/ 	.byte	0x00, 0xf0, 0x11, 0x00


	//----- nvinfo : EIATTR_KPARAM_INFO
	.align		4
.L_23:
        /*0018*/ 	.byte	0x04, 0x17
        /*001a*/ 	.short	(.L_25 - .L_24)
.L_24:
        /*001c*/ 	.word	0x00000000
        /*0020*/ 	.short	0x0001
        /*0022*/ 	.short	0x0008
        /*0024*/ 	.byte	0x00, 0xf0, 0x11, 0x00


	//----- nvinfo : EIATTR_KPARAM_INFO
	.align		4
.L_25:
        /*0028*/ 	.byte	0x04, 0x17
        /*002a*/ 	.short	(.L_27 - .L_26)
.L_26:
        /*002c*/ 	.word	0x00000000
        /*0030*/ 	.short	0x0000
        /*0032*/ 	.short	0x0000
        /*0034*/ 	.byte	0x00, 0xf5, 0x21, 0x00


	//----- nvinfo : EIATTR_SPARSE_MMA_MASK
	.align		4
.L_27:
        /*0038*/ 	.byte	0x03, 0x50
        /*003a*/ 	.short	0x0000


	//----- nvinfo : EIATTR_MAXREG_COUNT
	.align		4
        /*003c*/ 	.byte	0x03, 0x1b
        /*003e*/ 	.short	0x00ff


	//----- nvinfo : EIATTR_MERCURY_ISA_VERSION
	.align		4
        /*0040*/ 	.byte	0x03, 0x5f
        /*0042*/ 	.short	0x0101


	//----- nvinfo : EIATTR_VRC_CTA_INIT_COUNT
	.align		4
        /*0044*/ 	.byte	0x02, 0x4a
	.zero		1
	.zero		1


	//----- nvinfo : EIATTR_EXIT_INSTR_OFFSETS
	.align		4
        /*0048*/ 	.byte	0x04, 0x1c
        /*004a*/ 	.short	(.L_29 - .L_28)


	//   ....[0]....
.L_28:
        /*004c*/ 	.word	0x000000c0


	//   ....[1]....
        /*0050*/ 	.word	0x00000290


	//----- nvinfo : EIATTR_CBANK_PARAM_SIZE
	.align		4
.L_29:
        /*0054*/ 	.byte	0x03, 0x19
        /*0056*/ 	.short	0x0010


	//----- nvinfo : EIATTR_PARAM_CBANK
	.align		4
        /*0058*/ 	.byte	0x04, 0x0a
        /*005a*/ 	.short	(.L_31 - .L_30)
	.align		4
.L_30:
        /*005c*/ 	.word	index@(.nv.constant0._Z6updatePfii)
        /*0060*/ 	.short	0x0380
        /*0062*/ 	.short	0x0010


	//----- nvinfo : EIATTR_SW_WAR
	.align		4
.L_31:
        /*0064*/ 	.byte	0x04, 0x36
        /*0066*/ 	.short	(.L_33 - .L_32)
.L_32:
        /*0068*/ 	.word	0x00000008
.L_33:


//--------------------- .nv.info._Z5printPfii     --------------------------
	.section	.nv.info._Z5printPfii,"",@"SHT_CUDA_INFO"
	.sectionflags	@""
	.align	4


	//----- nvinfo : EIATTR_CUDA_API_VERSION
	.align		4
        /*0000*/ 	.byte	0x04, 0x37
        /*0002*/ 	.short	(.L_35 - .L_34)
.L_34:
        /*0004*/ 	.word	0x00000082


	//----- nvinfo : EIATTR_KPARAM_INFO
	.align		4
.L_35:
        /*0008*/ 	.byte	0x04, 0x17
        /*000a*/ 	.short	(.L_37 - .L_36)
.L_36:
        /*000c*/ 	.word	0x00000000
        /*0010*/ 	.short	0x0002
        /*0012*/ 	.short	0x000c
        /*0014*/ 	.byte	0x00, 0xf0, 0x11, 0x00


	//----- nvinfo : EIATTR_KPARAM_INFO
	.align		4
.L_37:
        /*0018*/ 	.byte	0x04, 0x17
        /*001a*/ 	.short	(.L_39 - .L_38)
.L_38:
        /*001c*/ 	.word	0x00000000
        /*0020*/ 	.short	0x0001
        /*0022*/ 	.short	0x0008
        /*0024*/ 	.byte	0x00, 0xf0, 0x11, 0x00


	//----- nvinfo : EIATTR_KPARAM_INFO
	.align		4
.L_39:
        /*0028*/ 	.byte	0x04, 0x17
        /*002a*/ 	.short	(.L_41 - .L_40)
.L_40:
        /*002c*/ 	.word	0x00000000
        /*0030*/ 	.short	0x0000
        /*0032*/ 	.short	0x0000
        /*0034*/ 	.byte	0x00, 0xf5, 0x21, 0x00


	//----- nvinfo : EIATTR_SPARSE_MMA_MASK
	.align		4
.L_41:
        /*0038*/ 	.byte	0x03, 0x50
        /*003a*/ 	.short	0x0000


	//----- nvinfo : EIATTR_MAXREG_COUNT
	.align		4
        /*003c*/ 	.byte	0x03, 0x1b
        /*003e*/ 	.short	0x00ff


	//----- nvinfo : EIATTR_EXTERNS
	.align		4
        /*0040*/ 	.byte	0x04, 0x0f
        /*0042*/ 	.short	(.L_43 - .L_42)


	//   ....[0]....
	.align		4
.L_42:
        /*0044*/ 	.word	index@(vprintf)


	//----- nvinfo : EIATTR_MERCURY_ISA_VERSION
	.align		4
.L_43:
        /*0048*/ 	.byte	0x03, 0x5f
        /*004a*/ 	.short	0x0101


	//----- nvinfo : EIATTR_VRC_CTA_INIT_COUNT
	.align		4
        /*004c*/ 	.byte	0x02, 0x4a
	.zero		1
	.zero		1


	//----- nvinfo : EIATTR_SYSCALL_OFFSETS
	.align		4
        /*0050*/ 	.byte	0x04, 0x46
        /*0052*/ 	.short	(.L_45 - .L_44)


	//   ....[0]....
.L_44:
        /*0054*/ 	.word	0x000001e0


	//   ....[1]....
        /*0058*/ 	.word	0x00000290


	//   ....[2]....
        /*005c*/ 	.word	0x00000340


	//   ....[3]....
        /*0060*/ 	.word	0x000003f0


	//   ....[4]....
        /*0064*/ 	.word	0x000004a0


	//   ....[5]....
        /*0068*/ 	.word	0x00000550


	//   ....[6]....
        /*006c*/ 	.word	0x00000600


	//   ....[7]....
        /*0070*/ 	.word	0x000006b0


	//   ....[8]....
        /*0074*/ 	.word	0x00000760


	//   ....[9]....
        /*0078*/ 	.word	0x00000810


	//   ....[10]....
        /*007c*/ 	.word	0x00000880


	//   ....[11]....
        /*0080*/ 	.word	0x00000930


	//   ....[12]....
        /*0084*/ 	.word	0x000009e0


	//   ....[13]....
        /*0088*/ 	.word	0x00000a90


	//   ....[14]....
        /*008c*/ 	.word	0x00000b40


	//   ....[15]....
        /*0090*/ 	.word	0x00000bf0


	//   ....[16]....
        /*0094*/ 	.word	0x00000ca0


	//   ....[17]....
        /*0098*/ 	.word	0x00000d50


	//   ....[18]....
        /*009c*/ 	.word	0x00000e00


	//   ....[19]....
        /*00a0*/ 	.word	0x00000eb0


	//   ....[20]....
        /*00a4*/ 	.word	0x00000f60


	//   ....[21]....
        /*00a8*/ 	.word	0x00000fd0


	//----- nvinfo : EIATTR_EXIT_INSTR_OFFSETS
	.align		4
.L_45:
        /*00ac*/ 	.byte	0x04, 0x1c
        /*00ae*/ 	.short	(.L_47 - .L_46)


	//   ....[0]....
.L_46:
        /*00b0*/ 	.word	0x00001010


	//----- nvinfo : EIATTR_CRS_STACK_SIZE
	.align		4
.L_47:
        /*00b4*/ 	.byte	0x04, 0x1e
        /*00b6*/ 	.short	(.L_49 - .L_48)
.L_48:
        /*00b8*/ 	.word	0x00000000


	//----- nvinfo : EIATTR_CBANK_PARAM_SIZE
	.align		4
.L_49:
        /*00bc*/ 	.byte	0x03, 0x19
        /*00be*/ 	.short	0x0010


	//----- nvinfo : EIATTR_PARAM_CBANK
	.align		4
        /*00c0*/ 	.byte	0x04, 0x0a
        /*00c2*/ 	.short	(.L_51 - .L_50)
	.align		4
.L_50:
        /*00c4*/ 	.word	index@(.nv.constant0._Z5printPfii)
        /*00c8*/ 	.short	0x0380
        /*00ca*/ 	.short	0x0010


	//----- nvinfo : EIATTR_SW_WAR
	.align		4
.L_51:
        /*00cc*/ 	.byte	0x04, 0x36
        /*00ce*/ 	.short	(.L_53 - .L_52)
.L_52:
        /*00d0*/ 	.word	0x00000008
.L_53:


//--------------------- .nv.info._Z6inidatPfii    --------------------------
	.section	.nv.info._Z6inidatPfii,"",@"SHT_CUDA_INFO"
	.sectionflags	@""
	.align	4


	//----- nvinfo : EIATTR_CUDA_API_VERSION
	.align		4
        /*0000*/ 	.byte	0x04, 0x37
        /*0002*/ 	.short	(.L_55 - .L_54)
.L_54:
        /*0004*/ 	.word	0x00000082


	//----- nvinfo : EIATTR_KPARAM_INFO
	.align		4
.L_55:
        /*0008*/ 	.byte	0x04, 0x17
        /*000a*/ 	.short	(.L_57 - .L_56)
.L_56:
        /*000c*/ 	.word	0x00000000
        /*0010*/ 	.short	0x0002
        /*0012*/ 	.short	0x000c
        /*0014*/ 	.byte	0x00, 0xf0, 0x11, 0x00


	//----- nvinfo : EIATTR_KPARAM_INFO
	.align		4
.L_57:
        /*0018*/ 	.byte	0x04, 0x17
        /*001a*/ 	.short	(.L_59 - .L_58)
.L_58:
        /*001c*/ 	.word	0x00000000
        /*0020*/ 	.short	0x0001
        /*0022*/ 	.short	0x0008
        /*0024*/ 	.byte	0x00, 0xf0, 0x11, 0x00


	//----- nvinfo : EIATTR_KPARAM_INFO
	.align		4
.L_59:
        /*0028*/ 	.byte	0x04, 0x17
        /*002a*/ 	.short	(.L_61 - .L_60)
.L_60:
        /*002c*/ 	.word	0x00000000
        /*0030*/ 	.short	0x0000
        /*0032*/ 	.short	0x0000
        /*0034*/ 	.byte	0x00, 0xf5, 0x21, 0x00


	//----- nvinfo : EIATTR_SPARSE_MMA_MASK
	.align		4
.L_61:
        /*0038*/ 	.byte	0x03, 0x50
        /*003a*/ 	.short	0x0000


	//----- nvinfo : EIATTR_MAXREG_COUNT
	.align		4
        /*003c*/ 	.byte	0x03, 0x1b
        /*003e*/ 	.short	0x00ff


	//----- nvinfo : EIATTR_MERCURY_ISA_VERSION
	.align		4
        /*0040*/ 	.byte	0x03, 0x5f
        /*0042*/ 	.short	0x0101


	//----- nvinfo : EIATTR_VRC_CTA_INIT_COUNT
	.align		4
        /*0044*/ 	.byte	0x02, 0x4a
	.zero		1
	.zero		1


	//----- nvinfo : EIATTR_EXIT_INSTR_OFFSETS
	.align		4
        /*0048*/ 	.byte	0x04, 0x1c
        /*004a*/ 	.short	(.L_63 - .L_62)


	//   ....[0]....
.L_62:
        /*004c*/ 	.word	0x000000b0


	//   ....[1]....
        /*0050*/ 	.word	0x00000190


	//----- nvinfo : EIATTR_CBANK_PARAM_SIZE
	.align		4
.L_63:
        /*0054*/ 	.byte	0x03, 0x19
        /*0056*/ 	.short	0x0010


	//----- nvinfo : EIATTR_PARAM_CBANK
	.align		4
        /*0058*/ 	.byte	0x04, 0x0a
        /*005a*/ 	.short	(.L_65 - .L_64)
	.align		4
.L_64:
        /*005c*/ 	.word	index@(.nv.constant0._Z6inidatPfii)
        /*0060*/ 	.short	0x0380
        /*0062*/ 	.short	0x0010


	//----- nvinfo : EIATTR_SW_WAR
	.align		4
.L_65:
        /*0064*/ 	.byte	0x04, 0x36
        /*0066*/ 	.short	(.L_67 - .L_66)
.L_66:
        /*0068*/ 	.word	0x00000008
.L_67:


//--------------------- .nv.callgraph             --------------------------
	.section	.nv.callgraph,"",@"SHT_CUDA_CALLGRAPH"
	.align	4
	.sectionentsize	8
	.align		4
        /*0000*/ 	.word	0x00000000
	.align		4
        /*0004*/ 	.word	0xffffffff
	.align		4
        /*0008*/ 	.word	index@(_Z5printPfii)
	.align		4
        /*000c*/ 	.word	index@(vprintf)
	.align		4
        /*0010*/ 	.word	0x00000000
	.align		4
        /*0014*/ 	.word	0xfffffffe
	.align		4
        /*0018*/ 	.word	0x00000000
	.align		4
        /*001c*/ 	.word	0xfffffffd
	.align		4
        /*0020*/ 	.word	0x00000000
	.align		4
        /*0024*/ 	.word	0xfffffffc


//--------------------- .nv.constant4             --------------------------
	.section	.nv.constant4,"a",@progbits
	.align	8
	.align		8
.nv.constant4:
        /*0000*/ 	.dword	$str
	.align		8
        /*0008*/ 	.dword	$str$1
	.align		8
        /*0010*/ 	.dword	vprintf


//--------------------- .text._Z6updatePfii       --------------------------
	.section	.text._Z6updatePfii,"ax",@progbits
	.align	128
        .global         _Z6updatePfii
        .type           _Z6updatePfii,@function
        .size           _Z6updatePfii,(.L_x_26 - _Z6updatePfii)
        .other          _Z6updatePfii,@"STO_CUDA_ENTRY STV_DEFAULT"
_Z6updatePfii:
.text._Z6updatePfii:
[----:B------:R-:W-:Y:S01]  /*0000*/  LDC R1, c[0x0][0x37c] ;  /* 0x0000df00ff017b82 */ /* 0x000fe20000000800 */
[----:B------:R-:W0:Y:S07]  /*0010*/  S2R R2, SR_TID.Y ;  /* 0x0000000000027919 */ /* 0x000e2e0000002200 */
[----:B------:R-:W1:Y:S01]  /*0020*/  LDC R0, c[0x0][0x360] ;  /* 0x0000d800ff007b82 */ /* 0x000e620000000800 */
[----:B------:R-:W1:Y:S07]  /*0030*/  S2R R3, SR_TID.X ;  /* 0x0000000000037919 */ /* 0x000e6e0000002100 */
[----:B------:R-:W0:Y:S08]  /*0040*/  S2UR UR5, SR_CTAID.Y ;  /* 0x00000000000579c3 */ /* 0x000e300000002600 */
[----:B------:R-:W0:Y:S08]  /*0050*/  LDC R7, c[0x0][0x364] ;  /* 0x0000d900ff077b82 */ /* 0x000e300000000800 */
[----:B------:R-:W1:Y:S01]  /*0060*/  S2UR UR4, SR_CTAID.X ;  /* 0x00000000000479c3 */ /* 0x000e620000002500 */
[----:B0-----:R-:W-:-:S02]  /*0070*/  IMAD R7, R7, UR5, R2 ;  /* 0x0000000507077c24 */ /* 0x001fc4000f8e0202 */
[----:B-1----:R-:W-:-:S03]  /*0080*/  IMAD R0, R0, UR4, R3 ;  /* 0x0000000400007c24 */ /* 0x002fc6000f8e0203 */
[----:B------:R-:W-:-:S04]  /*0090*/  IADD3 R3, PT, PT, R7, -0x1, RZ ;  /* 0xffffffff07037810 */ /* 0x000fc80007ffe0ff */
[----:B------:R-:W-:-:S04]  /*00a0*/  VIADDMNMX.U32 R3, R0, 0xffffffff, R3, !PT ;  /* 0xffffffff00037846 */ /* 0x000fc80007800003 */
[----:B------:R-:W-:-:S13]  /*00b0*/  ISETP.GT.U32.AND P0, PT, R3, 0x7, PT ;  /* 0x000000070300780c */ /* 0x000fda0003f04070 */
[----:B------:R-:W-:Y:S05]  /*00c0*/  @P0 EXIT ;  /* 0x000000000000094d */ /* 0x000fea0003800000 */
[----:B------:R-:W0:Y:S01]  /*00d0*/  LDC.64 R4, c[0x0][0x388] ;  /* 0x0000e200ff047b82 */ /* 0x000e220000000a00 */
[----:B------:R-:W1:Y:S01]  /*00e0*/  LDCU.64 UR4, c[0x0][0x358] ;  /* 0x00006b00ff0477ac */ /* 0x000e620008000a00 */
[----:B------:R-:W-:-:S06]  /*00f0*/  IMAD R0, R0, 0xa, R7 ;  /* 0x0000000a00007824 */ /* 0x000fcc00078e0207 */
[----:B------:R-:W2:Y:S01]  /*0100*/  LDC.64 R2, c[0x0][0x380] ;  /* 0x0000e000ff027b82 */ /* 0x000ea20000000a00 */
[----:B0-----:R-:W-:-:S04]  /*0110*/  IMAD R9, R5, R4, R0 ;  /* 0x0000000405097224 */ /* 0x001fc800078e0200 */
[----:B--2---:R-:W-:-:S05]  /*0120*/  IMAD.WIDE R8, R9, 0x4, R2 ;  /* 0x0000000409087825 */ /* 0x004fca00078e0202 */
[----:B-1----:R-:W2:Y:S04]  /*0130*/  LDG.E R6, desc[UR4][R8.64] ;  /* 0x0000000408067981 */ /* 0x002ea8000c1e1900 */
[----:B------:R-:W3:Y:S04]  /*0140*/  LDG.E R10, desc[UR4][R8.64+0x28] ;  /* 0x00002804080a7981 */ /* 0x000ee8000c1e1900 */
[----:B------:R-:W3:Y:S04]  /*0150*/  LDG.E R11, desc[UR4][R8.64+-0x28] ;  /* 0xffffd804080b7981 */ /* 0x000ee8000c1e1900 */
[----:B------:R-:W4:Y:S04]  /*0160*/  LDG.E R12, desc[UR4][R8.64+0x4] ;  /* 0x00000404080c7981 */ /* 0x000f28000c1e1900 */
[----:B------:R-:W4:Y:S01]  /*0170*/  LDG.E R13, desc[UR4][R8.64+-0x4] ;  /* 0xfffffc04080d7981 */ /* 0x000f22000c1e1900 */
[----:B------:R-:W-:Y:S01]  /*0180*/  UMOV UR6, 0x9999999a ;  /* 0x9999999a00067882 */ /* 0x000fe20000000000 */
[----:B------:R-:W-:Y:S01]  /*0190*/  UMOV UR7, 0x3fb99999 ;  /* 0x3fb9999900077882 */ /* 0x000fe20000000000 */
[----:B------:R-:W-:-:S05]  /*01a0*/  IADD3 R4, PT, PT, -R4, 0x1, RZ ;  /* 0x0000000104047810 */ /* 0x000fca0007ffe1ff */
[----:B------:R-:W-:-:S04]  /*01b0*/  IMAD R5, R4, R5, R0 ;  /* 0x0000000504057224 */ /* 0x000fc800078e0200 */
[----:B------:R-:W-:Y:S01]  /*01c0*/  IMAD.WIDE R2, R5, 0x4, R2 ;  /* 0x0000000405027825 */ /* 0x000fe200078e0202 */
[----:B--2---:R-:W0:Y:S03]  /*01d0*/  F2F.F64.F32 R6, R6 ;  /* 0x0000000600067310 */ /* 0x004e260000201800 */
[----:B---3--:R-:W-:-:S05]  /*01e0*/  FADD R16, R10, R11 ;  /* 0x0000000b0a107221 */ /* 0x008fca0000000000 */
[----:B------:R-:W1:Y:S01]  /*01f0*/  F2F.F64.F32 R10, R16 ;  /* 0x00000010000a7310 */ /* 0x000e620000201800 */
[----:B----4-:R-:W-:Y:S01]  /*0200*/  FADD R17, R12, R13 ;  /* 0x0000000d0c117221 */ /* 0x010fe20000000000 */
[----:B0-----:R-:W-:-:S06]  /*0210*/  DADD R12, R6, R6 ;  /* 0x00000000060c7229 */ /* 0x001fcc0000000006 */
[----:B------:R-:W0:Y:S02]  /*0220*/  F2F.F64.F32 R14, R17 ;  /* 0x00000011000e7310 */ /* 0x000e240000201800 */
[----:B-1----:R-:W-:Y:S02]  /*0230*/  DADD R10, R10, -R12 ;  /* 0x000000000a0a7229 */ /* 0x002fe4000000080c */
[----:B0-----:R-:W-:-:S06]  /*0240*/  DADD R14, -R12, R14 ;  /* 0x000000000c0e7229 */ /* 0x001fcc000000010e */
[----:B------:R-:W-:-:S08]  /*0250*/  DFMA R10, R10, UR6, R6 ;  /* 0x000000060a0a7c2b */ /* 0x000fd00008000006 */
[----:B------:R-:W-:-:S10]  /*0260*/  DFMA R10, R14, UR6, R10 ;  /* 0x000000060e0a7c2b */ /* 0x000fd4000800000a */
[----:B------:R-:W0:Y:S02]  /*0270*/  F2F.F32.F64 R11, R10 ;  /* 0x0000000a000b7310 */ /* 0x000e240000301000 */
[----:B0-----:R-:W-:Y:S01]  /*0280*/  STG.E desc[UR4][R2.64], R11 ;  /* 0x0000000b02007986 */ /* 0x001fe2000c101904 */
[----:B------:R-:W-:Y:S05]  /*0290*/  EXIT ;  /* 0x000000000000794d */ /* 0x000fea0003800000 */
.L_x_0:
[----:B------:R-:W-:-:S00]  /*02a0*/  BRA `(.L_x_0) ;  /* 0xfffffffc00fc7947 */ /* 0x000fc0000383ffff */
[----:B------:R-:W-:-:S00]  /*02b0*/  NOP ;  /* 0x0000000000007918 */ /* 0x000fc00000000000 */
        /* <DEDUP_REMOVED lines=12> */
.L_x_26:


//--------------------- .text._Z5printPfii        --------------------------
	.section	.text._Z5printPfii,"ax",@progbits
	.align	128
        .global         _Z5printPfii
        .type           _Z5printPfii,@function
        .size           _Z5printPfii,(.L_x_27 - _Z5printPfii)
        .other          _Z5printPfii,@"STO_CUDA_ENTRY STV_DEFAULT"
_Z5printPfii:
.text._Z5printPfii:
[----:B------:R-:W0:Y:S01]  /*0000*/  LDC R1, c[0x0][0x37c] ;  /* 0x0000df00ff017b82 */ /* 0x000e220000000800 */
[----:B------:R-:W1:Y:S01]  /*0010*/  LDCU.128 UR4, c[0x0][0x380] ;  /* 0x00007000ff0477ac */ /* 0x000e620008000c00 */
[----:B0-----:R-:W-:Y:S02]  /*0020*/  VIADD R1, R1, 0xfffffff8 ;  /* 0xfffffff801017836 */ /* 0x001fe40000000000 */
[----:B------:R-:W-:Y:S01]  /*0030*/  IMAD.MOV.U32 R22, RZ, RZ, RZ ;  /* 0x000000ffff167224 */ /* 0x000fe200078e00ff */
[----:B------:R-:W0:Y:S01]  /*0040*/  LDCU UR8, c[0x0][0x2f8] ;  /* 0x00005f00ff0877ac */ /* 0x000e220008000800 */
[----:B------:R-:W2:Y:S01]  /*0050*/  LDCU UR9, c[0x0][0x2fc] ;  /* 0x00005f80ff0977ac */ /* 0x000ea20008000800 */
[----:B------:R-:W3:Y:S01]  /*0060*/  LDCU.64 UR36, c[0x0][0x358] ;  /* 0x00006b00ff2477ac */ /* 0x000ee20008000a00 */
[----:B-1----:R-:W-:Y:S02]  /*0070*/  UIADD3 UR38, UP0, UPT, UR4, 0x28, URZ ;  /* 0x0000002804267890 */ /* 0x002fe4000ff1e0ff */
[----:B------:R-:W-:Y:S01]  /*0080*/  UIMAD UR4, UR7, UR6, URZ ;  /* 0x00000006070472a4 */ /* 0x000fe2000f8e02ff */
[----:B0-----:R-:W-:Y:S01]  /*0090*/  IADD3 R23, P0, PT, R1, UR8, RZ ;  /* 0x0000000801177c10 */ /* 0x001fe2000ff1e0ff */
[----:B------:R-:W-:-:S03]  /*00a0*/  UIADD3.X UR39, UPT, UPT, URZ, UR5, URZ, UP0, !UPT ;  /* 0x00000005ff277290 */ /* 0x000fc600087fe4ff */
[----:B--2---:R-:W-:Y:S01]  /*00b0*/  IADD3.X R19, PT, PT, RZ, UR9, RZ, P0, !PT ;  /* 0x00000009ff137c10 */ /* 0x004fe200087fe4ff */
[----:B---3--:R-:W-:-:S08]  /*00c0*/  IMAD.U32 R24, RZ, RZ, UR4 ;  /* 0x00000004ff187e24 */ /* 0x008fd0000f8e00ff */
.L_x_23:
[----:B------:R-:W-:Y:S01]  /*00d0*/  MOV R17, UR39 ;  /* 0x0000002700117c02 */ /* 0x000fe20008000f00 */
[----:B------:R-:W-:Y:S01]  /*00e0*/  IMAD.U32 R16, RZ, RZ, UR38 ;  /* 0x00000026ff107e24 */ /* 0x000fe2000f8e00ff */
[----:B------:R-:W-:Y:S01]  /*00f0*/  MOV R18, 0x10 ;  /* 0x0000001000127802 */ /* 0x000fe20000000f00 */
[----:B------:R-:W0:Y:S02]  /*0100*/  LDCU.64 UR4, c[0x4][URZ] ;  /* 0x01000000ff0477ac */ /* 0x000e240008000a00 */
[----:B------:R-:W-:-:S05]  /*0110*/  IMAD.WIDE R16, R24, 0x4, R16 ;  /* 0x0000000418107825 */ /* 0x000fca00078e0210 */
[----:B------:R-:W2:Y:S01]  /*0120*/  LDG.E R0, desc[UR36][R16.64+-0x28] ;  /* 0xffffd82410007981 */ /* 0x000ea2000c1e1900 */
[----:B------:R1:W3:Y:S01]  /*0130*/  LDC.64 R2, c[0x4][R18] ;  /* 0x0100000012027b82 */ /* 0x0002e20000000a00 */
[----:B------:R-:W-:Y:S02]  /*0140*/  VIADD R22, R22, 0x2 ;  /* 0x0000000216167836 */ /* 0x000fe40000000000 */
[----:B------:R-:W-:Y:S02]  /*0150*/  IMAD.MOV.U32 R6, RZ, RZ, R23 ;  /* 0x000000ffff067224 */ /* 0x000fe400078e0017 */
[----:B------:R-:W-:Y:S01]  /*0160*/  IMAD.MOV.U32 R7, RZ, RZ, R19 ;  /* 0x000000ffff077224 */ /* 0x000fe200078e0013 */
[----:B------:R-:W-:Y:S01]  /*0170*/  ISETP.NE.AND P0, PT, R22, 0xa, PT ;  /* 0x0000000a1600780c */ /* 0x000fe20003f05270 */
[----:B0-----:R-:W-:Y:S01]  /*0180*/  IMAD.U32 R4, RZ, RZ, UR4 ;  /* 0x00000004ff047e24 */ /* 0x001fe2000f8e00ff */
[----:B------:R-:W-:Y:S02]  /*0190*/  MOV R5, UR5 ;  /* 0x0000000500057c02 */ /* 0x000fe40008000f00 */
[----:B------:R-:W-:Y:S01]  /*01a0*/  P2R R25, PR, RZ, 0x1 ;  /* 0x00000001ff197803 */ /* 0x000fe20000000000 */
[----:B--2---:R-:W0:Y:S02]  /*01b0*/  F2F.F64.F32 R8, R0 ;  /* 0x0000000000087310 */ /* 0x004e240000201800 */
[----:B0--3--:R1:W-:Y:S06]  /*01c0*/  STL.64 [R1], R8 ;  /* 0x0000000801007387 */ /* 0x0093ec0000100a00 */
[----:B------:R-:W-:-:S07]  /*01d0*/  LEPC R20, `(.L_x_1) ;  /* 0x000000001014794e */ /* 0x000fce0000000000 */
[----:B-1----:R-:W-:Y:S05]  /*01e0*/  CALL.ABS.NOINC R2 ;  /* 0x0000000002007343 */ /* 0x002fea0003c00000 */
.L_x_1:
[----:B------:R-:W2:Y:S01]  /*01f0*/  LDG.E R0, desc[UR36][R16.64+-0x24] ;  /* 0xffffdc2410007981 */ /* 0x000ea2000c1e1900 */
[----:B------:R0:W1:Y:S01]  /*0200*/  LDC.64 R2, c[0x4][R18] ;  /* 0x0100000012027b82 */ /* 0x0000620000000a00 */
[----:B------:R-:W3:Y:S01]  /*0210*/  LDCU.64 UR4, c[0x4][URZ] ;  /* 0x01000000ff0477ac */ /* 0x000ee20008000a00 */
[----:B------:R-:W-:Y:S01]  /*0220*/  IMAD.MOV.U32 R6, RZ, RZ, R23 ;  /* 0x000000ffff067224 */ /* 0x000fe200078e0017 */
[----:B------:R-:W-:Y:S02]  /*0230*/  MOV R7, R19 ;  /* 0x0000001300077202 */ /* 0x000fe40000000f00 */
[----:B---3--:R-:W-:Y:S01]  /*0240*/  MOV R4, UR4 ;  /* 0x0000000400047c02 */ /* 0x008fe20008000f00 */
[----:B------:R-:W-:Y:S01]  /*0250*/  IMAD.U32 R5, RZ, RZ, UR5 ;  /* 0x00000005ff057e24 */ /* 0x000fe2000f8e00ff */
[----:B--2---:R-:W2:Y:S02]  /*0260*/  F2F.F64.F32 R8, R0 ;  /* 0x0000000000087310 */ /* 0x004ea40000201800 */
[----:B-12---:R0:W-:Y:S04]  /*0270*/  STL.64 [R1], R8 ;  /* 0x0000000801007387 */ /* 0x0061e80000100a00 */
[----:B------:R-:W-:-:S07]  /*0280*/  LEPC R20, `(.L_x_2) ;  /* 0x000000001014794e */ /* 0x000fce0000000000 */
[----:B0-----:R-:W-:Y:S05]  /*0290*/  CALL.ABS.NOINC R2 ;  /* 0x0000000002007343 */ /* 0x001fea0003c00000 */
.L_x_2:
[----:B------:R-:W2:Y:S01]  /*02a0*/  LDG.E R0, desc[UR36][R16.64+-0x20] ;  /* 0xffffe02410007981 */ /* 0x000ea2000c1e1900 */
[----:B------:R0:W1:Y:S01]  /*02b0*/  LDC.64 R2, c[0x4][R18] ;  /* 0x0100000012027b82 */ /* 0x0000620000000a00 */
[----:B------:R-:W3:Y:S01]  /*02c0*/  LDCU.64 UR4, c[0x4][URZ] ;  /* 0x01000000ff0477ac */ /* 0x000ee20008000a00 */
[----:B------:R-:W-:Y:S01]  /*02d0*/  MOV R6, R23 ;  /* 0x0000001700067202 */ /* 0x000fe20000000f00 */
[----:B------:R-:W-:Y:S02]  /*02e0*/  IMAD.MOV.U32 R7, RZ, RZ, R19 ;  /* 0x000000ffff077224 */ /* 0x000fe400078e0013 */
[----:B---3--:R-:W-:Y:S02]  /*02f0*/  IMAD.U32 R4, RZ, RZ, UR4 ;  /* 0x00000004ff047e24 */ /* 0x008fe4000f8e00ff */
[----:B------:R-:W-:Y:S01]  /*0300*/  IMAD.U32 R5, RZ, RZ, UR5 ;  /* 0x00000005ff057e24 */ /* 0x000fe2000f8e00ff */
[----:B--2---:R-:W2:Y:S02]  /*0310*/  F2F.F64.F32 R8, R0 ;  /* 0x0000000000087310 */ /* 0x004ea40000201800 */
[----:B-12---:R0:W-:Y:S04]  /*0320*/  STL.64 [R1], R8 ;  /* 0x0000000801007387 */ /* 0x0061e80000100a00 */
[----:B------:R-:W-:-:S07]  /*0330*/  LEPC R20, `(.L_x_3) ;  /* 0x000000001014794e */ /* 0x000fce0000000000 */
[----:B0-----:R-:W-:Y:S05]  /*0340*/  CALL.ABS.NOINC R2 ;  /* 0x0000000002007343 */ /* 0x001fea0003c00000 */
.L_x_3:
[----:B------:R-:W2:Y:S01]  /*0350*/  LDG.E R0, desc[UR36][R16.64+-0x1c] ;  /* 0xffffe42410007981 */ /* 0x000ea2000c1e1900 */
[----:B------:R0:W1:Y:S01]  /*0360*/  LDC.64 R2, c[0x4][R18] ;  /* 0x0100000012027b82 */ /* 0x0000620000000a00 */
[----:B------:R-:W3:Y:S01]  /*0370*/  LDCU.64 UR4, c[0x4][URZ] ;  /* 0x01000000ff0477ac */ /* 0x000ee20008000a00 */
[----:B------:R-:W-:Y:S02]  /*0380*/  IMAD.MOV.U32 R6, RZ, RZ, R23 ;  /* 0x000000ffff067224 */ /* 0x000fe400078e0017 */
[----:B------:R-:W-:Y:S02]  /*0390*/  IMAD.MOV.U32 R7, RZ, RZ, R19 ;  /* 0x000000ffff077224 */ /* 0x000fe400078e0013 */
[----:B---3--:R-:W-:Y:S01]  /*03a0*/  IMAD.U32 R4, RZ, RZ, UR4 ;  /* 0x00000004ff047e24 */ /* 0x008fe2000f8e00ff */
[----:B------:R-:W-:Y:S01]  /*03b0*/  MOV R5, UR5 ;  /* 0x0000000500057c02 */ /* 0x000fe20008000f00 */
[----:B--2---:R-:W2:Y:S02]  /*03c0*/  F2F.F64.F32 R8, R0 ;  /* 0x0000000000087310 */ /* 0x004ea40000201800 */
[----:B-12---:R0:W-:Y:S04]  /*03d0*/  STL.64 [R1], R8 ;  /* 0x0000000801007387 */ /* 0x0061e80000100a00 */
[----:B------:R-:W-:-:S07]  /*03e0*/  LEPC R20, `(.L_x_4) ;  /* 0x000000001014794e */ /* 0x000fce0000000000 */
[----:B0-----:R-:W-:Y:S05]  /*03f0*/  CALL.ABS.NOINC R2 ;  /* 0x0000000002007343 */ /* 0x001fea0003c00000 */
.L_x_4:
        /* <DEDUP_REMOVED lines=11> */
.L_x_5:
        /* <DEDUP_REMOVED lines=11> */
.L_x_6:
        /* <DEDUP_REMOVED lines=11> */
.L_x_7:
        /* <DEDUP_REMOVED lines=11> */
.L_x_8:
        /* <DEDUP_REMOVED lines=11> */
.L_x_9:
        /* <DEDUP_REMOVED lines=11> */
.L_x_10:
[----:B------:R0:W1:Y:S01]  /*0820*/  LDC.64 R2, c[0x4][R18] ;  /* 0x0100000012027b82 */ /* 0x0000620000000a00 */
[----:B------:R-:W2:Y:S01]  /*0830*/  LDCU.64 UR4, c[0x4][0x8] ;  /* 0x01000100ff0477ac */ /* 0x000ea20008000a00 */
[----:B------:R-:W-:Y:S02]  /*0840*/  CS2R R6, SRZ ;  /* 0x0000000000067805 */ /* 0x000fe4000001ff00 */
[----:B--2---:R-:W-:Y:S01]  /*0850*/  MOV R4, UR4 ;  /* 0x0000000400047c02 */ /* 0x004fe20008000f00 */
[----:B0-----:R-:W-:-:S07]  /*0860*/  IMAD.U32 R5, RZ, RZ, UR5 ;  /* 0x00000005ff057e24 */ /* 0x001fce000f8e00ff */
[----:B------:R-:W-:-:S07]  /*0870*/  LEPC R20, `(.L_x_11) ;  /* 0x000000001014794e */ /* 0x000fce0000000000 */
[----:B-1----:R-:W-:Y:S05]  /*0880*/  CALL.ABS.NOINC R2 ;  /* 0x0000000002007343 */ /* 0x002fea0003c00000 */
.L_x_11:
        /* <DEDUP_REMOVED lines=11> */
.L_x_12:
        /* <DEDUP_REMOVED lines=11> */
.L_x_13:
        /* <DEDUP_REMOVED lines=11> */
.L_x_14:
        /* <DEDUP_REMOVED lines=11> */
.L_x_15:
        /* <DEDUP_REMOVED lines=11> */
.L_x_16:
        /* <DEDUP_REMOVED lines=11> */
.L_x_17:
        /* <DEDUP_REMOVED lines=11> */
.L_x_18:
[----:B------:R-:W2:Y:S01]  /*0d60*/  LDG.E R0, desc[UR36][R16.64+0x1c] ;  /* 0x00001c2410007981 */ /* 0x000ea2000c1e1900 */
[----:B------:R0:W1:Y:S01]  /*0d70*/  LDC.64 R2, c[0x4][R18] ;  /* 0x0100000012027b82 */ /* 0x0000620000000a00 */
[----:B------:R-:W3:Y:S01]  /*0d80*/  LDCU.64 UR4, c[0x4][URZ] ;  /* 0x01000000ff0477ac */ /* 0x000ee20008000a00 */
[----:B------:R-:W-:Y:S01]  /*0d90*/  MOV R6, R23 ;  /* 0x0000001700067202 */ /* 0x000fe20000000f00 */
[----:B------:R-:W-:Y:S01]  /*0da0*/  IMAD.MOV.U32 R7, RZ, RZ, R19 ;  /* 0x000000ffff077224 */ /* 0x000fe200078e0013 */
[----:B---3--:R-:W-:Y:S01]  /*0db0*/  MOV R4, UR4 ;  /* 0x0000000400047c02 */ /* 0x008fe20008000f00 */
[----:B------:R-:W-:Y:S01]  /*0dc0*/  IMAD.U32 R5, RZ, RZ, UR5 ;  /* 0x00000005ff057e24 */ /* 0x000fe2000f8e00ff */
[----:B--2---:R-:W2:Y:S02]  /*0dd0*/  F2F.F64.F32 R8, R0 ;  /* 0x0000000000087310 */ /* 0x004ea40000201800 */
[----:B-12---:R0:W-:Y:S04]  /*0de0*/  STL.64 [R1], R8 ;  /* 0x0000000801007387 */ /* 0x0061e80000100a00 */
[----:B------:R-:W-:-:S07]  /*0df0*/  LEPC R20, `(.L_x_19) ;  /* 0x000000001014794e */ /* 0x000fce0000000000 */
[----:B0-----:R-:W-:Y:S05]  /*0e00*/  CALL.ABS.NOINC R2 ;  /* 0x0000000002007343 */ /* 0x001fea0003c00000 */
.L_x_19:
        /* <DEDUP_REMOVED lines=11> */
.L_x_20:
        /* <DEDUP_REMOVED lines=11> */
.L_x_21:
[----:B------:R0:W1:Y:S01]  /*0f70*/  LDC.64 R2, c[0x4][R18] ;  /* 0x0100000012027b82 */ /* 0x0000620000000a00 */
[----:B------:R-:W2:Y:S01]  /*0f80*/  LDCU.64 UR4, c[0x4][0x8] ;  /* 0x01000100ff0477ac */ /* 0x000ea20008000a00 */
[----:B------:R-:W-:Y:S02]  /*0f90*/  CS2R R6, SRZ ;  /* 0x0000000000067805 */ /* 0x000fe4000001ff00 */
[----:B--2---:R-:W-:Y:S01]  /*0fa0*/  MOV R4, UR4 ;  /* 0x0000000400047c02 */ /* 0x004fe20008000f00 */
[----:B0-----:R-:W-:-:S07]  /*0fb0*/  IMAD.U32 R5, RZ, RZ, UR5 ;  /* 0x00000005ff057e24 */ /* 0x001fce000f8e00ff */
[----:B------:R-:W-:-:S07]  /*0fc0*/  LEPC R20, `(.L_x_22) ;  /* 0x000000001014794e */ /* 0x000fce0000000000 */
[----:B-1----:R-:W-:Y:S05]  /*0fd0*/  CALL.ABS.NOINC R2 ;  /* 0x0000000002007343 */ /* 0x002fea0003c00000 */
.L_x_22:
[----:B------:R-:W-:Y:S02]  /*0fe0*/  ISETP.NE.AND P6, PT, R25, RZ, PT ;  /* 0x000000ff1900720c */ /* 0x000fe40003fc5270 */
[----:B------:R-:W-:-:S11]  /*0ff0*/  IADD3 R24, PT, PT, R24, 0x14, RZ ;  /* 0x0000001418187810 */ /* 0x000fd60007ffe0ff */
[----:B------:R-:W-:Y:S05]  /*1000*/  @P6 BRA `(.L_x_23) ;  /* 0xfffffff000306947 */ /* 0x000fea000383ffff */
[----:B------:R-:W-:Y:S05]  /*1010*/  EXIT ;  /* 0x000000000000794d */ /* 0x000fea0003800000 */
.L_x_24:
        /* <DEDUP_REMOVED lines=14> */
.L_x_27:


//--------------------- .text._Z6inidatPfii       --------------------------
	.section	.text._Z6inidatPfii,"ax",@progbits
	.align	128
        .global         _Z6inidatPfii
        .type           _Z6inidatPfii,@function
        .size           _Z6inidatPfii,(.L_x_28 - _Z6inidatPfii)
        .other          _Z6inidatPfii,@"STO_CUDA_ENTRY STV_DEFAULT"
_Z6inidatPfii:
.text._Z6inidatPfii:
[----:B------:R-:W-:Y:S01]  /*0000*/  LDC R1, c[0x0][0x37c] ;  /* 0x0000df00ff017b82 */ /* 0x000fe20000000800 */
[----:B------:R-:W0:Y:S07]  /*0010*/  S2R R3, SR_TID.X ;  /* 0x0000000000037919 */ /* 0x000e2e0000002100 */
[----:B------:R-:W0:Y:S01]  /*0020*/  LDC R0, c[0x0][0x360] ;  /* 0x0000d800ff007b82 */ /* 0x000e220000000800 */
[----:B------:R-:W1:Y:S07]  /*0030*/  S2R R2, SR_TID.Y ;  /* 0x0000000000027919 */ /* 0x000e6e0000002200 */
[----:B------:R-:W0:Y:S08]  /*0040*/  S2UR UR4, SR_CTAID.X ;  /* 0x00000000000479c3 */ /* 0x000e300000002500 */
[----:B------:R-:W1:Y:S08]  /*0050*/  S2UR UR5, SR_CTAID.Y ;  /* 0x00000000000579c3 */ /* 0x000e700000002600 */
[----:B------:R-:W1:Y:S01]  /*0060*/  LDC R5, c[0x0][0x364] ;  /* 0x0000d900ff057b82 */ /* 0x000e620000000800 */
[----:B0-----:R-:W-:-:S02]  /*0070*/  IMAD R0, R0, UR4, R3 ;  /* 0x0000000400007c24 */ /* 0x001fc4000f8e0203 */
[----:B-1----:R-:W-:-:S05]  /*0080*/  IMAD R5, R5, UR5, R2 ;  /* 0x0000000505057c24 */ /* 0x002fca000f8e0202 */
[----:B------:R-:W-:-:S04]  /*0090*/  VIMNMX.U32 R2, PT, PT, R0, R5, !PT ;  /* 0x0000000500027248 */ /* 0x000fc80007fe0000 */
[----:B------:R-:W-:-:S13]  /*00a0*/  ISETP.GT.U32.AND P0, PT, R2, 0x9, PT ;  /* 0x000000090200780c */ /* 0x000fda0003f04070 */
[----:B------:R-:W-:Y:S05]  /*00b0*/  @P0 EXIT ;  /* 0x000000000000094d */ /* 0x000fea0003800000 */
[----:B------:R-:W0:Y:S01]  /*00c0*/  LDC.64 R8, c[0x0][0x388] ;  /* 0x0000e200ff087b82 */ /* 0x000e220000000a00 */
[C---:B------:R-:W-:Y:S01]  /*00d0*/  IADD3 R4, PT, PT, -R0.reuse, 0x9, RZ ;  /* 0x0000000900047810 */ /* 0x040fe20007ffe1ff */
[C---:B------:R-:W-:Y:S01]  /*00e0*/  IMAD R7, R0.reuse, R5, RZ ;  /* 0x0000000500077224 */ /* 0x040fe200078e02ff */
[----:B------:R-:W1:Y:S01]  /*00f0*/  LDCU.64 UR4, c[0x0][0x358] ;  /* 0x00006b00ff0477ac */ /* 0x000e620008000a00 */
[----:B------:R-:W-:Y:S01]  /*0100*/  IADD3 R6, PT, PT, -R5, 0x9, RZ ;  /* 0x0000000905067810 */ /* 0x000fe20007ffe1ff */
[----:B------:R-:W-:Y:S02]  /*0110*/  IMAD R0, R0, 0xa, R5 ;  /* 0x0000000a00007824 */ /* 0x000fe400078e0205 */
[----:B------:R-:W-:Y:S01]  /*0120*/  IMAD R7, R4, R7, RZ ;  /* 0x0000000704077224 */ /* 0x000fe200078e02ff */
[----:B------:R-:W2:Y:S03]  /*0130*/  LDC.64 R2, c[0x0][0x380] ;  /* 0x0000e000ff027b82 */ /* 0x000ea60000000a00 */
[----:B------:R-:W-:-:S02]  /*0140*/  IMAD R6, R6, R7, RZ ;  /* 0x0000000706067224 */ /* 0x000fc400078e02ff */
[----:B0-----:R-:W-:-:S04]  /*0150*/  IMAD R5, R9, R8, R0 ;  /* 0x0000000809057224 */ /* 0x001fc800078e0200 */
[----:B--2---:R-:W-:Y:S01]  /*0160*/  IMAD.WIDE R2, R5, 0x4, R2 ;  /* 0x0000000405027825 */ /* 0x004fe200078e0202 */
[----:B------:R-:W-:-:S05]  /*0170*/  I2FP.F32.U32 R5, R6 ;  /* 0x0000000600057245 */ /* 0x000fca0000201000 */
[----:B-1----:R-:W-:Y:S01]  /*0180*/  STG.E desc[UR4][R2.64], R5 ;  /* 0x0000000502007986 */ /* 0x002fe2000c101904 */
[----:B------:R-:W-:Y:S05]  /*0190*/  EXIT ;  /* 0x000000000000794d */ /* 0x000fea0003800000 */
.L_x_25:
        /* <DEDUP_REMOVED lines=14> */
.L_x_28:


//--------------------- .nv.global.init           --------------------------
	.section	.nv.global.init,"aw",@progbits
.nv.global.init:
	.type		$str$1,@object
	.size		$str$1,($str - $str$1)
$str$1:
        /*0000*/ 	.byte	0x0a, 0x00
	.type		$str,@object
	.size		$str,(.L_0 - $str)
$str:
        /*0002*/ 	.byte	0x25, 0x2e, 0x32, 0x66, 0x20, 0x00
.L_0:


//--------------------- .nv.shared.reserved.0     --------------------------
	.section	.nv.shared.reserved.0,"aw",@nobits
	.weak		__nv_reservedSMEM_offset_0_alias
	.size		__nv_reservedSMEM_offset_0_alias, 0, 64
	.other		__nv_reservedSMEM_offset_0_alias,@"STO_CUDA_RESERVED_SHARED STV_DEFAULT"
__nv_reservedSMEM_offset_0_alias:
	.zero		0
	.zero		64


//--------------------- .nv.constant0._Z6updatePfii --------------------------
	.section	.nv.constant0._Z6updatePfii,"a",@progbits
	.sectionflags	@""
	.align	4
.nv.constant0._Z6updatePfii:
	.zero		912


//--------------------- .nv.constant0._Z5printPfii --------------------------
	.section	.nv.constant0._Z5printPfii,"a",@progbits
	.sectionflags	@""
	.align	4
.nv.constant0._Z5printPfii:
	.zero		912


//--------------------- .nv.constant0._Z6inidatPfii --------------------------
	.section	.nv.constant0._Z6inidatPfii,"a",@progbits
	.sectionflags	@""
	.align	4
.nv.constant0._Z6inidatPfii:
	.zero		912


//--------------------- SYMBOLS --------------------------

	.type		.nv.reservedSmem.offset0,@object
	.size		.nv.reservedSmem.offset0,0x4
	.type		vprintf,@function
